	.headerflags	@"EF_CUDA_TEXMODE_UNIFIED EF_CUDA_64BIT_ADDRESS EF_CUDA_ACCELERATORS EF_CUDA_SM90 EF_CUDA_VIRTUAL_SM(EF_CUDA_SM90)"
	.elftype	@"ET_EXEC"


//--------------------- .nv.info                  --------------------------
	.section	.nv.info,"",@"SHT_CUDA_INFO"
	.align	4


	//----- nvinfo : EIATTR_REGCOUNT
	.align		4
        /*0000*/ 	.byte	0x04, 0x2f
        /*0002*/ 	.short	(.L_1 - .L_0)
	.align		4
.L_0:
        /*0004*/ 	.word	index@(triton_poi_fused_convolution_leaky_relu_2)
        /*0008*/ 	.word	0x0000000c


	//----- nvinfo : EIATTR_MIN_STACK_SIZE
	.align		4
.L_1:
        /*000c*/ 	.byte	0x04, 0x12
        /*000e*/ 	.short	(.L_3 - .L_2)
	.align		4
.L_2:
        /*0010*/ 	.word	index@(triton_poi_fused_convolution_leaky_relu_2)
        /*0014*/ 	.word	0x00000000


	//----- nvinfo : EIATTR_FRAME_SIZE
	.align		4
.L_3:
        /*0018*/ 	.byte	0x04, 0x11
        /*001a*/ 	.short	(.L_5 - .L_4)
	.align		4
.L_4:
        /*001c*/ 	.word	index@(triton_poi_fused_convolution_leaky_relu_2)
        /*0020*/ 	.word	0x00000000


	//----- nvinfo : EIATTR_MIN_STACK_SIZE
	.align		4
.L_5:
        /*0024*/ 	.byte	0x04, 0x12
        /*0026*/ 	.short	(.L_7 - .L_6)
	.align		4
.L_6:
        /*0028*/ 	.word	index@(triton_poi_fused_convolution_leaky_relu_2)
        /*002c*/ 	.word	0x00000000
.L_7:


//--------------------- .nv.info.triton_poi_fused_convolution_leaky_relu_2 --------------------------
	.section	.nv.info.triton_poi_fused_convolution_leaky_relu_2,"",@"SHT_CUDA_INFO"
	.sectionflags	@""
	.align	4


	//----- nvinfo : EIATTR_CUDA_API_VERSION
	.align		4
        /*0000*/ 	.byte	0x04, 0x37
        /*0002*/ 	.short	(.L_9 - .L_8)
.L_8:
        /*0004*/ 	.word	0x0000007c


	//----- nvinfo : EIATTR_KPARAM_INFO
	.align		4
.L_9:
        /*0008*/ 	.byte	0x04, 0x17
        /*000a*/ 	.short	(.L_11 - .L_10)
.L_10:
        /*000c*/ 	.word	0x00000000
        /*0010*/ 	.short	0x0002
        /*0012*/ 	.short	0x0010
        /*0014*/ 	.byte	0x00, 0xf0, 0x11, 0x00


	//----- nvinfo : EIATTR_KPARAM_INFO
	.align		4
.L_11:
        /*0018*/ 	.byte	0x04, 0x17
        /*001a*/ 	.short	(.L_13 - .L_12)
.L_12:
        /*001c*/ 	.word	0x00000000
        /*0020*/ 	.short	0x0001
        /*0022*/ 	.short	0x0008
        /*0024*/ 	.byte	0x00, 0xf4, 0x21, 0x00


	//----- nvinfo : EIATTR_KPARAM_INFO
	.align		4
.L_13:
        /*0028*/ 	.byte	0x04, 0x17
        /*002a*/ 	.short	(.L_15 - .L_14)
.L_14:
        /*002c*/ 	.word	0x00000000
        /*0030*/ 	.short	0x0000
        /*0032*/ 	.short	0x0000
        /*0034*/ 	.byte	0x00, 0xf4, 0x21, 0x00


	//----- nvinfo : EIATTR_SPARSE_MMA_MASK
	.align		4
.L_15:
        /*0038*/ 	.byte	0x03, 0x50
        /*003a*/ 	.short	0x0000


	//----- nvinfo : EIATTR_MAXREG_COUNT
	.align		4
        /*003c*/ 	.byte	0x03, 0x1b
        /*003e*/ 	.short	0x00ff


	//----- nvinfo : EIATTR_EXIT_INSTR_OFFSETS
	.align		4
        /*0040*/ 	.byte	0x04, 0x1c
        /*0042*/ 	.short	(.L_17 - .L_16)


	//   ....[0]....
.L_16:
        /*0044*/ 	.word	0x000001c0


	//----- nvinfo : EIATTR_REQNTID
	.align		4
.L_17:
        /*0048*/ 	.byte	0x04, 0x10
        /*004a*/ 	.short	(.L_19 - .L_18)
.L_18:
        /*004c*/ 	.word	0x00000080
        /*0050*/ 	.word	0x00000001
        /*0054*/ 	.word	0x00000001


	//----- nvinfo : EIATTR_CBANK_PARAM_SIZE
	.align		4
.L_19:
        /*0058*/ 	.byte	0x03, 0x19
        /*005a*/ 	.short	0x0014


	//----- nvinfo : EIATTR_PARAM_CBANK
	.align		4
        /*005c*/ 	.byte	0x04, 0x0a
        /*005e*/ 	.short	(.L_21 - .L_20)
	.align		4
.L_20:
        /*0060*/ 	.word	index@(.nv.constant0.triton_poi_fused_convolution_leaky_relu_2)
        /*0064*/ 	.short	0x0210
        /*0066*/ 	.short	0x0014


	//----- nvinfo : EIATTR_SW_WAR
	.align		4
.L_21:
        /*0068*/ 	.byte	0x04, 0x36
        /*006a*/ 	.short	(.L_23 - .L_22)
.L_22:
        /*006c*/ 	.word	0x00000008
.L_23:


//--------------------- .nv.callgraph             --------------------------
	.section	.nv.callgraph,"",@"SHT_CUDA_CALLGRAPH"
	.align	4
	.sectionentsize	8
	.align		4
        /*0000*/ 	.word	0x00000000
	.align		4
        /*0004*/ 	.word	0xffffffff
	.align		4
        /*0008*/ 	.word	0x00000000
	.align		4
        /*000c*/ 	.word	0xfffffffe
	.align		4
        /*0010*/ 	.word	0x00000000
	.align		4
        /*0014*/ 	.word	0xfffffffd
	.align		4
        /*0018*/ 	.word	0x00000000
	.align		4
        /*001c*/ 	.word	0xfffffffc


//--------------------- .text.triton_poi_fused_convolution_leaky_relu_2 --------------------------
	.section	.text.triton_poi_fused_convolution_leaky_relu_2,"ax",@progbits
	.align	128
        .global         triton_poi_fused_convolution_leaky_relu_2
        .type           triton_poi_fused_convolution_leaky_relu_2,@function
        .size           triton_poi_fused_convolution_leaky_relu_2,(.L_x_1 - triton_poi_fused_convolution_leaky_relu_2)
        .other          triton_poi_fused_convolution_leaky_relu_2,@"STO_CUDA_ENTRY STV_DEFAULT"
triton_poi_fused_convolution_leaky_relu_2:
.text.triton_poi_fused_convolution_leaky_relu_2:
[----:B------:R-:W-:Y:S01]  /*0000*/  LDC R1, c[0x0][0x28] ;  /* 0x00000a00ff017b82 */ /* 0x000fe20000000800 */
[----:B------:R-:W1:Y:S07]  /*0010*/  S2R R0, SR_TID.X ;  /* 0x0000000000007919 */ /* 0x000e6e0000002100 */
[----:B------:R-:W2:Y:S01]  /*0020*/  LDC.64 R4, c[0x0][0x218] ;  /* 0x00008600ff047b82 */ /* 0x000ea20000000a00 */
[----:B------:R-:W-:Y:S01]  /*0030*/  ULDC.64 UR4, c[0x0][0x208] ;  /* 0x0000820000047ab9 */ /* 0x000fe20000000a00 */
[----:B------:R-:W3:Y:S06]  /*0040*/  S2R R7, SR_CTAID.X ;  /* 0x0000000000077919 */ /* 0x000eec0000002500 */
[----:B------:R-:W4:Y:S01]  /*0050*/  LDC.64 R2, c[0x0][0x210] ;  /* 0x00008400ff027b82 */ /* 0x000f220000000a00 */
[----:B-1----:R-:W-:Y:S01]  /*0060*/  IMAD.SHL.U32 R0, R0, 0x2, RZ ;  /* 0x0000000200007824 */ /* 0x002fe200078e00ff */
[----:B---3--:R-:W-:-:S04]  /*0070*/  SHF.R.S32.HI R6, RZ, 0x17, R7 ;  /* 0x00000017ff067819 */ /* 0x008fc80000011407 */
[----:B------:R-:W-:Y:S02]  /*0080*/  LOP3.LUT R0, R0, 0xfe, RZ, 0xc0, !PT ;  /* 0x000000fe00007812 */ /* 0x000fe400078ec0ff */
[----:B------:R-:W-:-:S03]  /*0090*/  SGXT R6, R6, 0x1 ;  /* 0x000000010606781a */ /* 0x000fc60000000200 */
[----:B------:R-:W-:-:S04]  /*00a0*/  IMAD R7, R7, 0x100, R0 ;  /* 0x0000010007077824 */ /* 0x000fc800078e0200 */
[----:B----4-:R-:W-:Y:S01]  /*00b0*/  IMAD.WIDE R2, R7, 0x4, R2 ;  /* 0x0000000407027825 */ /* 0x010fe200078e0202 */
[----:B------:R-:W-:-:S04]  /*00c0*/  LEA.HI R6, R6, R7, RZ, 0x4 ;  /* 0x0000000706067211 */ /* 0x000fc800078f20ff */
[--C-:B------:R-:W-:Y:S02]  /*00d0*/  SHF.R.S32.HI R0, RZ, 0x4, R6.reuse ;  /* 0x00000004ff007819 */ /* 0x100fe40000011406 */
[----:B------:R-:W-:Y:S02]  /*00e0*/  SHF.R.S32.HI R9, RZ, 0x1f, R6 ;  /* 0x0000001fff097819 */ /* 0x000fe40000011406 */
[----:B------:R-:W3:Y:S02]  /*00f0*/  LDG.E.64 R6, desc[UR4][R2.64] ;  /* 0x0000000402067981 */ /* 0x000ee4000c1e1b00 */
[----:B------:R-:W-:-:S04]  /*0100*/  LEA.HI R9, R9, R0, RZ, 0x6 ;  /* 0x0000000009097211 */ /* 0x000fc800078f30ff */
[----:B------:R-:W-:-:S05]  /*0110*/  LOP3.LUT R9, R9, 0xffffffc0, RZ, 0xc0, !PT ;  /* 0xffffffc009097812 */ /* 0x000fca00078ec0ff */
[----:B------:R-:W-:-:S04]  /*0120*/  IMAD.IADD R9, R0, 0x1, -R9 ;  /* 0x0000000100097824 */ /* 0x000fc800078e0a09 */
[----:B--2---:R-:W-:-:S06]  /*0130*/  IMAD.WIDE R4, R9, 0x4, R4 ;  /* 0x0000000409047825 */ /* 0x004fcc00078e0204 */
[----:B------:R-:W3:Y:S02]  /*0140*/  LDG.E.EL R4, desc[UR4][R4.64] ;  /* 0x0000000404047981 */ /* 0x000ee4000c2e1900 */
[CC--:B---3--:R-:W-:Y:S02]  /*0150*/  FSETP.GT.AND P0, PT, R6.reuse, -R4.reuse, PT ;  /* 0x800000040600720b */ /* 0x0c8fe40003f04000 */
[C---:B------:R-:W-:Y:S01]  /*0160*/  FSETP.GT.AND P1, PT, R7.reuse, -R4, PT ;  /* 0x800000040700720b */ /* 0x040fe20003f24000 */
[--C-:B------:R-:W-:Y:S01]  /*0170*/  FADD R6, R6, R4.reuse ;  /* 0x0000000406067221 */ /* 0x100fe20000000000 */
[----:B------:R-:W-:-:S09]  /*0180*/  FADD R7, R7, R4 ;  /* 0x0000000407077221 */ /* 0x000fd20000000000 */
[----:B------:R-:W-:Y:S02]  /*0190*/  @!P0 FMUL R6, R6, 0.10000000149011611938 ;  /* 0x3dcccccd06068820 */ /* 0x000fe40000400000 */
[----:B------:R-:W-:-:S05]  /*01a0*/  @!P1 FMUL R7, R7, 0.10000000149011611938 ;  /* 0x3dcccccd07079820 */ /* 0x000fca0000400000 */
[----:B------:R-:W-:Y:S01]  /*01b0*/  STG.E.64 desc[UR4][R2.64], R6 ;  /* 0x0000000602007986 */ /* 0x000fe2000c101b04 */
[----:B------:R-:W-:Y:S05]  /*01c0*/  EXIT ;  /* 0x000000000000794d */ /* 0x000fea0003800000 */
.L_x_0:
[----:B------:R-:W-:-:S00]  /*01d0*/  BRA `(.L_x_0) ;  /* 0xfffffffc00fc7947 */ /* 0x000fc0000383ffff */
[----:B------:R-:W-:-:S00]  /*01e0*/  NOP ;  /* 0x0000000000007918 */ /* 0x000fc00000000000 */
        /* <DEDUP_REMOVED lines=9> */
.L_x_1:


//--------------------- .nv.constant0.triton_poi_fused_convolution_leaky_relu_2 --------------------------
	.section	.nv.constant0.triton_poi_fused_convolution_leaky_relu_2,"a",@progbits
	.sectionflags	@""
	.align	4
.nv.constant0.triton_poi_fused_convolution_leaky_relu_2:
	.zero		548
